//
// Generated by NVIDIA NVVM Compiler
//
// Compiler Build ID: CL-36424714
// Cuda compilation tools, release 13.0, V13.0.88
// Based on NVVM 20.0.0
//

.version 9.0
.target sm_100
.address_size 64

	// .globl	_Z15erf_kernel_fp16PK6__halfPS_i

.visible .entry _Z15erf_kernel_fp16PK6__halfPS_i(
	.param .u64 .ptr .align 1 _Z15erf_kernel_fp16PK6__halfPS_i_param_0,
	.param .u64 .ptr .align 1 _Z15erf_kernel_fp16PK6__halfPS_i_param_1,
	.param .u32 _Z15erf_kernel_fp16PK6__halfPS_i_param_2
)
{
	.reg .pred 	%p<6>;
	.reg .b16 	%rs<96>;
	.reg .b32 	%r<61>;
	.reg .b32 	%f<31>;
	.reg .b64 	%rd<13>;

	ld.param.u64 	%rd3, [_Z15erf_kernel_fp16PK6__halfPS_i_param_0];
	ld.param.u64 	%rd4, [_Z15erf_kernel_fp16PK6__halfPS_i_param_1];
	ld.param.u32 	%r3, [_Z15erf_kernel_fp16PK6__halfPS_i_param_2];
	cvta.to.global.u64 	%rd1, %rd4;
	cvta.to.global.u64 	%rd2, %rd3;
	mov.u32 	%r4, %ctaid.x;
	mov.u32 	%r5, %ntid.x;
	mov.u32 	%r6, %tid.x;
	mad.lo.s32 	%r1, %r4, %r5, %r6;
	shl.b32 	%r2, %r1, 1;
	or.b32  	%r7, %r2, 1;
	setp.ge.s32 	%p1, %r7, %r3;
	@%p1 bra 	$L__BB0_8;
	mul.wide.s32 	%rd9, %r1, 4;
	add.s64 	%rd10, %rd2, %rd9;
	ld.global.u32 	%r9, [%rd10];
	// begin inline asm
	{abs.f16x2 %r8,%r9;
}
	// end inline asm
	mov.f32 	%f13, 0f3EA7BA05;
	// begin inline asm
	{.reg .f16 low;
  cvt.rn.f16.f32 low, %f13;
  mov.b32 %r10, {low,low};}

	// end inline asm
	mov.f32 	%f14, 0f3F800000;
	// begin inline asm
	{.reg .f16 low;
  cvt.rn.f16.f32 low, %f14;
  mov.b32 %r11, {low,low};}

	// end inline asm
	// begin inline asm
	{fma.rn.f16x2 %r12,%r10,%r8,%r11;
}
	// end inline asm
	// begin inline asm
	{.reg.b16         hl, hu;         
 .reg.b32         fl, fu;         
  mov.b32         {hl, hu}, %r12;   
  cvt.f32.f16     fl, hl;         
  cvt.f32.f16     fu, hu;         
  rcp.approx.ftz.f32   fl, fl;     
  rcp.approx.ftz.f32   fu, fu;     
  cvt.rn.f16.f32      hl, fl;     
  cvt.rn.f16.f32      hu, fu;     
  mov.b32         %r16, {hl, hu};   
}
	// end inline asm
	mov.f32 	%f15, 0f3F87DC22;
	// begin inline asm
	{.reg .f16 low;
  cvt.rn.f16.f32 low, %f15;
  mov.b32 %r18, {low,low};}

	// end inline asm
	mov.f32 	%f16, 0fBFBA00E3;
	// begin inline asm
	{.reg .f16 low;
  cvt.rn.f16.f32 low, %f16;
  mov.b32 %r19, {low,low};}

	// end inline asm
	// begin inline asm
	{fma.rn.f16x2 %r20,%r18,%r16,%r19;
}
	// end inline asm
	mov.f32 	%f17, 0f3FB5F0E3;
	// begin inline asm
	{.reg .f16 low;
  cvt.rn.f16.f32 low, %f17;
  mov.b32 %r24, {low,low};}

	// end inline asm
	// begin inline asm
	{fma.rn.f16x2 %r25,%r20,%r16,%r24;
}
	// end inline asm
	mov.f32 	%f18, 0fBE91A98E;
	// begin inline asm
	{.reg .f16 low;
  cvt.rn.f16.f32 low, %f18;
  mov.b32 %r29, {low,low};}

	// end inline asm
	// begin inline asm
	{fma.rn.f16x2 %r30,%r25,%r16,%r29;
}
	// end inline asm
	mov.f32 	%f19, 0f3E827906;
	// begin inline asm
	{.reg .f16 low;
  cvt.rn.f16.f32 low, %f19;
  mov.b32 %r34, {low,low};}

	// end inline asm
	// begin inline asm
	{fma.rn.f16x2 %r35,%r30,%r16,%r34;
}
	// end inline asm
	// begin inline asm
	{mul.f16x2 %r39,%r35,%r16;
}
	// end inline asm
	// begin inline asm
	{mul.f16x2 %r42,%r9,%r9;
}
	// end inline asm
	// begin inline asm
	{neg.f16x2 %r45,%r42;
}
	// end inline asm
	// begin inline asm
	{.reg .f16 low,high;
  mov.b32 {low,high},%r45;
  cvt.f32.f16 %f20, low;}

	// end inline asm
	// begin inline asm
	{.reg .f16 low,high;
  mov.b32 {low,high},%r45;
  cvt.f32.f16 %f21, high;}

	// end inline asm
	mul.f32 	%f25, %f20, 0f3FB8AA3B;
	ex2.approx.f32 	%f22, %f25;
	mul.f32 	%f26, %f21, 0f3FB8AA3B;
	ex2.approx.f32 	%f23, %f26;
	// begin inline asm
	{ cvt.rn.f16x2.f32 %r49, %f23, %f22; }

	// end inline asm
	// begin inline asm
	{neg.f16x2 %r50,%r49;
}
	// end inline asm
	// begin inline asm
	{fma.rn.f16x2 %r52,%r39,%r50,%r11;
}
	// end inline asm
	// begin inline asm
	{.reg .f16 low,high;
 mov.b32 {low,high}, %r9;
 mov.b16 %rs70, low;}
	// end inline asm
	// begin inline asm
	{.reg .f16 low,high;
 mov.b32 {low,high}, %r9;
 mov.b16 %rs71, high;}
	// end inline asm
	// begin inline asm
	{.reg .f16 low,high;
 mov.b32 {low,high}, %r52;
 mov.b16 %rs72, low;}
	// end inline asm
	// begin inline asm
	{.reg .f16 low,high;
 mov.b32 {low,high}, %r52;
 mov.b16 %rs73, high;}
	// end inline asm
	mov.f32 	%f24, 0f00000000;
	// begin inline asm
	{  cvt.rn.f16.f32 %rs74, %f24;}

	// end inline asm
	// begin inline asm
	{ .reg .pred __$temp3;
  setp.ge.f16  __$temp3, %rs70, %rs74;
  selp.u16 %rs75, 1, 0, __$temp3;}
	// end inline asm
	setp.eq.s16 	%p4, %rs75, 0;
	@%p4 bra 	$L__BB0_3;
	mov.f32 	%f27, 0f3F800000;
	// begin inline asm
	{  cvt.rn.f16.f32 %rs93, %f27;}

	// end inline asm
	bra.uni 	$L__BB0_4;
$L__BB0_3:
	mov.f32 	%f28, 0fBF800000;
	// begin inline asm
	{  cvt.rn.f16.f32 %rs93, %f28;}

	// end inline asm
$L__BB0_4:
	// begin inline asm
	{ .reg .pred __$temp3;
  setp.ge.f16  __$temp3, %rs71, %rs74;
  selp.u16 %rs80, 1, 0, __$temp3;}
	// end inline asm
	setp.eq.s16 	%p5, %rs80, 0;
	@%p5 bra 	$L__BB0_6;
	mov.f32 	%f29, 0f3F800000;
	// begin inline asm
	{  cvt.rn.f16.f32 %rs94, %f29;}

	// end inline asm
	bra.uni 	$L__BB0_7;
$L__BB0_6:
	mov.f32 	%f30, 0fBF800000;
	// begin inline asm
	{  cvt.rn.f16.f32 %rs94, %f30;}

	// end inline asm
$L__BB0_7:
	// begin inline asm
	{mul.f16 %rs85,%rs72,%rs93;
}
	// end inline asm
	// begin inline asm
	{mul.f16 %rs88,%rs73,%rs94;
}
	// end inline asm
	// begin inline asm
	{  mov.b32 %r60, {%rs85,%rs88};}

	// end inline asm
	add.s64 	%rd12, %rd1, %rd9;
	st.global.u32 	[%rd12], %r60;
	bra.uni 	$L__BB0_12;
$L__BB0_8:
	setp.ge.s32 	%p2, %r2, %r3;
	@%p2 bra 	$L__BB0_12;
	mul.wide.s32 	%rd5, %r2, 2;
	add.s64 	%rd6, %rd2, %rd5;
	ld.global.u16 	%rs16, [%rd6];
	// begin inline asm
	{abs.f16 %rs15,%rs16;
}
	// end inline asm
	mov.f32 	%f1, 0f3EA7BA05;
	// begin inline asm
	{  cvt.rn.f16.f32 %rs17, %f1;}

	// end inline asm
	mov.f32 	%f2, 0f3F800000;
	// begin inline asm
	{  cvt.rn.f16.f32 %rs95, %f2;}

	// end inline asm
	// begin inline asm
	{fma.rn.f16 %rs19,%rs17,%rs15,%rs95;
}
	// end inline asm
	// begin inline asm
	{.reg.b32         f;        
 .reg.b16         r;        
  mov.b16         r,%rs19;     
  cvt.f32.f16     f,r;      
  rcp.approx.ftz.f32   f,f;  
  cvt.rn.f16.f32      r,f;  
  mov.b16         %rs23,r;     
}
	// end inline asm
	mov.f32 	%f3, 0f3F87DC22;
	// begin inline asm
	{  cvt.rn.f16.f32 %rs25, %f3;}

	// end inline asm
	mov.f32 	%f4, 0fBFBA00E3;
	// begin inline asm
	{  cvt.rn.f16.f32 %rs26, %f4;}

	// end inline asm
	// begin inline asm
	{fma.rn.f16 %rs27,%rs25,%rs23,%rs26;
}
	// end inline asm
	mov.f32 	%f5, 0f3FB5F0E3;
	// begin inline asm
	{  cvt.rn.f16.f32 %rs31, %f5;}

	// end inline asm
	// begin inline asm
	{fma.rn.f16 %rs32,%rs27,%rs23,%rs31;
}
	// end inline asm
	mov.f32 	%f6, 0fBE91A98E;
	// begin inline asm
	{  cvt.rn.f16.f32 %rs36, %f6;}

	// end inline asm
	// begin inline asm
	{fma.rn.f16 %rs37,%rs32,%rs23,%rs36;
}
	// end inline asm
	mov.f32 	%f7, 0f3E827906;
	// begin inline asm
	{  cvt.rn.f16.f32 %rs41, %f7;}

	// end inline asm
	// begin inline asm
	{fma.rn.f16 %rs42,%rs37,%rs23,%rs41;
}
	// end inline asm
	// begin inline asm
	{mul.f16 %rs46,%rs42,%rs23;
}
	// end inline asm
	// begin inline asm
	{mul.f16 %rs49,%rs16,%rs16;
}
	// end inline asm
	// begin inline asm
	{neg.f16 %rs52,%rs49;
}
	// end inline asm
	// begin inline asm
	{  cvt.f32.f16 %f8, %rs52;}

	// end inline asm
	mul.f32 	%f11, %f8, 0f3FB8AA3B;
	ex2.approx.f32 	%f9, %f11;
	// begin inline asm
	{  cvt.rn.f16.f32 %rs55, %f9;}

	// end inline asm
	// begin inline asm
	{neg.f16 %rs56,%rs55;
}
	// end inline asm
	// begin inline asm
	{fma.rn.f16 %rs58,%rs46,%rs56,%rs95;
}
	// end inline asm
	mov.f32 	%f10, 0f00000000;
	// begin inline asm
	{  cvt.rn.f16.f32 %rs62, %f10;}

	// end inline asm
	// begin inline asm
	{ .reg .pred __$temp3;
  setp.ge.f16  __$temp3, %rs16, %rs62;
  selp.u16 %rs63, 1, 0, __$temp3;}
	// end inline asm
	setp.ne.s16 	%p3, %rs63, 0;
	@%p3 bra 	$L__BB0_11;
	mov.f32 	%f12, 0fBF800000;
	// begin inline asm
	{  cvt.rn.f16.f32 %rs95, %f12;}

	// end inline asm
$L__BB0_11:
	// begin inline asm
	{mul.f16 %rs67,%rs58,%rs95;
}
	// end inline asm
	add.s64 	%rd8, %rd1, %rd5;
	st.global.u16 	[%rd8], %rs67;
$L__BB0_12:
	ret;

}


// ===== COMPILED SASS (sm_100) =====

	.target	sm_100

	.elftype	@"ET_EXEC"


//--------------------- .note.nv.tkinfo           --------------------------
	.section	.note.nv.tkinfo,"",@"SHT_NOTE"
	.sectionflags	@"SHF_NOTE_NV_TKINFO"
	.tkinfo
        /*0018*/ 	.word	0x00000002
        /*0030*/ 	.string	""
        /*0030*/ 	.string	"ptxas"
        /*0030*/ 	.string	"Cuda compilation tools, release 13.0, V13.0.88"
        /*0030*/ 	.string	"Build cuda_13.0.r13.0/compiler.36424714_0"
        /*0030*/ 	.string	"-arch sm_100 -m 64 "



//--------------------- .note.nv.cuinfo           --------------------------
	.section	.note.nv.cuinfo,"",@"SHT_NOTE"
	.sectionflags	@"SHF_NOTE_NV_CUINFO"
        /*0018*/ 	.short	0x0002
        /*001a*/ 	.short	0x0064
        /*001c*/ 	.short	0x0082
	.zero		2


//--------------------- .nv.info                  --------------------------
	.section	.nv.info,"",@"SHT_CUDA_INFO"
	.align	4


	//----- nvinfo : EIATTR_REGCOUNT
	.align		4
        /*0000*/ 	.byte	0x04, 0x2f
        /*0002*/ 	.short	(.L_1 - .L_0)
	.align		4
.L_0:
        /*0004*/ 	.word	index@(_Z15erf_kernel_fp16PK6__halfPS_i)
        /*0008*/ 	.word	0x0000000d


	//----- nvinfo : EIATTR_FRAME_SIZE
	.align		4
.L_1:
        /*000c*/ 	.byte	0x04, 0x11
        /*000e*/ 	.short	(.L_3 - .L_2)
	.align		4
.L_2:
        /*0010*/ 	.word	index@(_Z15erf_kernel_fp16PK6__halfPS_i)
        /*0014*/ 	.word	0x00000000


	//----- nvinfo : EIATTR_MIN_STACK_SIZE
	.align		4
.L_3:
        /*0018*/ 	.byte	0x04, 0x12
        /*001a*/ 	.short	(.L_5 - .L_4)
	.align		4
.L_4:
        /*001c*/ 	.word	index@(_Z15erf_kernel_fp16PK6__halfPS_i)
        /*0020*/ 	.word	0x00000000
.L_5:


//--------------------- .nv.compat                --------------------------
	.section	.nv.compat,"",@"SHT_CUDA_COMPAT_INFO"
	.align	4
        /*0000*/ 	.byte	0x02, 0x09, 0x00, 0x00, 0x02, 0x02, 0x01, 0x00, 0x02, 0x05, 0x05, 0x00, 0x03, 0x07, 0x01, 0x01
        /*0010*/ 	.byte	0x02, 0x03, 0x00, 0x00, 0x02, 0x06, 0x01, 0x00, 0x04, 0x0b, 0x08, 0x00, 0x01, 0x00, 0x00, 0x00
        /*0020*/ 	.byte	0x00, 0x00, 0x00, 0x00


//--------------------- .nv.info._Z15erf_kernel_fp16PK6__halfPS_i --------------------------
	.section	.nv.info._Z15erf_kernel_fp16PK6__halfPS_i,"",@"SHT_CUDA_INFO"
	.sectionflags	@""
	.align	4


	//----- nvinfo : EIATTR_CUDA_API_VERSION
	.align		4
        /*0000*/ 	.byte	0x04, 0x37
        /*0002*/ 	.short	(.L_7 - .L_6)
.L_6:
        /*0004*/ 	.word	0x00000082


	//----- nvinfo : EIATTR_KPARAM_INFO
	.align		4
.L_7:
        /*0008*/ 	.byte	0x04, 0x17
        /*000a*/ 	.short	(.L_9 - .L_8)
.L_8:
        /*000c*/ 	.word	0x00000000
        /*0010*/ 	.short	0x0002
        /*0012*/ 	.short	0x0010
        /*0014*/ 	.byte	0x00, 0xf0, 0x11, 0x00


	//----- nvinfo : EIATTR_KPARAM_INFO
	.align		4
.L_9:
        /*0018*/ 	.byte	0x04, 0x17
        /*001a*/ 	.short	(.L_11 - .L_10)
.L_10:
        /*001c*/ 	.word	0x00000000
        /*0020*/ 	.short	0x0001
        /*0022*/ 	.short	0x0008
        /*0024*/ 	.byte	0x00, 0xf5, 0x21, 0x00


	//----- nvinfo : EIATTR_KPARAM_INFO
	.align		4
.L_11:
        /*0028*/ 	.byte	0x04, 0x17
        /*002a*/ 	.short	(.L_13 - .L_12)
.L_12:
        /*002c*/ 	.word	0x00000000
        /*0030*/ 	.short	0x0000
        /*0032*/ 	.short	0x0000
        /*0034*/ 	.byte	0x00, 0xf5, 0x21, 0x00


	//----- nvinfo : EIATTR_SPARSE_MMA_MASK
	.align		4
.L_13:
        /*0038*/ 	.byte	0x03, 0x50
        /*003a*/ 	.short	0x0000


	//----- nvinfo : EIATTR_MAXREG_COUNT
	.align		4
        /*003c*/ 	.byte	0x03, 0x1b
        /*003e*/ 	.short	0x00ff


	//----- nvinfo : EIATTR_MERCURY_ISA_VERSION
	.align		4
        /*0040*/ 	.byte	0x03, 0x5f
        /*0042*/ 	.short	0x0101


	//----- nvinfo : EIATTR_VRC_CTA_INIT_COUNT
	.align		4
        /*0044*/ 	.byte	0x02, 0x4a
	.zero		1
	.zero		1


	//----- nvinfo : EIATTR_EXIT_INSTR_OFFSETS
	.align		4
        /*0048*/ 	.byte	0x04, 0x1c
        /*004a*/ 	.short	(.L_15 - .L_14)


	//   ....[0]....
.L_14:
        /*004c*/ 	.word	0x00000360


	//   ....[1]....
        /*0050*/ 	.word	0x00000380


	//   ....[2]....
        /*0054*/ 	.word	0x00000590


	//----- nvinfo : EIATTR_CRS_STACK_SIZE
	.align		4
.L_15:
        /*0058*/ 	.byte	0x04, 0x1e
        /*005a*/ 	.short	(.L_17 - .L_16)
.L_16:
        /*005c*/ 	.word	0x00000000


	//----- nvinfo : EIATTR_CBANK_PARAM_SIZE
	.align		4
.L_17:
        /*0060*/ 	.byte	0x03, 0x19
        /*0062*/ 	.short	0x0014


	//----- nvinfo : EIATTR_PARAM_CBANK
	.align		4
        /*0064*/ 	.byte	0x04, 0x0a
        /*0066*/ 	.short	(.L_19 - .L_18)
	.align		4
.L_18:
        /*0068*/ 	.word	index@(.nv.constant0._Z15erf_kernel_fp16PK6__halfPS_i)
        /*006c*/ 	.short	0x0380
        /*006e*/ 	.short	0x0014


	//----- nvinfo : EIATTR_SW_WAR
	.align		4
.L_19:
        /*0070*/ 	.byte	0x04, 0x36
        /*0072*/ 	.short	(.L_21 - .L_20)
.L_20:
        /*0074*/ 	.word	0x00000008
.L_21:


//--------------------- .nv.callgraph             --------------------------
	.section	.nv.callgraph,"",@"SHT_CUDA_CALLGRAPH"
	.align	4
	.sectionentsize	8
	.align		4
        /*0000*/ 	.word	0x00000000
	.align		4
        /*0004*/ 	.word	0xffffffff
	.align		4
        /*0008*/ 	.word	0x00000000
	.align		4
        /*000c*/ 	.word	0xfffffffe
	.align		4
        /*0010*/ 	.word	0x00000000
	.align		4
        /*0014*/ 	.word	0xfffffffd
	.align		4
        /*0018*/ 	.word	0x00000000
	.align		4
        /*001c*/ 	.word	0xfffffffc


//--------------------- .text._Z15erf_kernel_fp16PK6__halfPS_i --------------------------
	.section	.text._Z15erf_kernel_fp16PK6__halfPS_i,"ax",@progbits
	.align	128
        .global         _Z15erf_kernel_fp16PK6__halfPS_i
        .type           _Z15erf_kernel_fp16PK6__halfPS_i,@function
        .size           _Z15erf_kernel_fp16PK6__halfPS_i,(.L_x_2 - _Z15erf_kernel_fp16PK6__halfPS_i)
        .other          _Z15erf_kernel_fp16PK6__halfPS_i,@"STO_CUDA_ENTRY STV_DEFAULT"
_Z15erf_kernel_fp16PK6__halfPS_i:
.text._Z15erf_kernel_fp16PK6__halfPS_i:
[----:B------:R-:W-:Y:S01]  /*0000*/  LDC R1, c[0x0][0x37c] ;  /* 0x0000df00ff017b82 */ /* 0x000fe20000000800 */
[----:B------:R-:W0:Y:S07]  /*0010*/  S2R R3, SR_TID.X ;  /* 0x0000000000037919 */ /* 0x000e2e0000002100 */
[----:B------:R-:W0:Y:S01]  /*0020*/  S2UR UR4, SR_CTAID.X ;  /* 0x00000000000479c3 */ /* 0x000e220000002500 */
[----:B------:R-:W1:Y:S07]  /*0030*/  LDCU UR6, c[0x0][0x390] ;  /* 0x00007200ff0677ac */ /* 0x000e6e0008000800 */
[----:B------:R-:W0:Y:S02]  /*0040*/  LDC R0, c[0x0][0x360] ;  /* 0x0000d800ff007b82 */ /* 0x000e240000000800 */
[----:B0-----:R-:W-:Y:S01]  /*0050*/  IMAD R0, R0, UR4, R3 ;  /* 0x0000000400007c24 */ /* 0x001fe2000f8e0203 */
[----:B------:R-:W0:Y:S04]  /*0060*/  LDCU.64 UR4, c[0x0][0x358] ;  /* 0x00006b00ff0477ac */ /* 0x000e280008000a00 */
[----:B------:R-:W-:-:S04]  /*0070*/  SHF.L.U32 R2, R0, 0x1, RZ ;  /* 0x0000000100027819 */ /* 0x000fc800000006ff */
[----:B------:R-:W-:-:S04]  /*0080*/  IADD3 R3, PT, PT, R2, 0x1, RZ ;  /* 0x0000000102037810 */ /* 0x000fc80007ffe0ff */
[----:B-1----:R-:W-:-:S13]  /*0090*/  ISETP.GE.AND P0, PT, R3, UR6, PT ;  /* 0x0000000603007c0c */ /* 0x002fda000bf06270 */
[----:B0-----:R-:W-:Y:S05]  /*00a0*/  @P0 BRA `(.L_x_0) ;  /* 0x0000000000b00947 */ /* 0x001fea0003800000 */
[----:B------:R-:W0:Y:S02]  /*00b0*/  LDC.64 R2, c[0x0][0x380] ;  /* 0x0000e000ff027b82 */ /* 0x000e240000000a00 */
[----:B0-----:R-:W-:-:S06]  /*00c0*/  IMAD.WIDE R2, R0, 0x4, R2 ;  /* 0x0000000400027825 */ /* 0x001fcc00078e0202 */
[----:B------:R0:W2:Y:S01]  /*00d0*/  LDG.E R2, desc[UR4][R2.64] ;  /* 0x0000000402027981 */ /* 0x0000a2000c1e1900 */
[----:B------:R-:W-:Y:S01]  /*00e0*/  HFMA2 R4, -RZ, RZ, 0, 0.32763671875 ;  /* 0x0000353eff047431 */ /* 0x000fe200000001ff */
[----:B------:R-:W-:-:S04]  /*00f0*/  MOV R8, 0x3c3f ;  /* 0x00003c3f00087802 */ /* 0x000fc80000000f00 */
[----:B------:R-:W-:Y:S02]  /*0100*/  PRMT R8, R8, 0x5410, R8 ;  /* 0x0000541008087816 */ /* 0x000fe40000000008 */
[----:B0-----:R-:W-:Y:S01]  /*0110*/  PRMT R3, R3, 0x5410, R4 ;  /* 0x0000541003037816 */ /* 0x001fe20000000004 */
[C---:B--2---:R-:W-:Y:S01]  /*0120*/  HMUL2 R5, R2.reuse, R2 ;  /* 0x0000000202057232 */ /* 0x044fe20000000000 */
[----:B------:R-:W-:-:S03]  /*0130*/  HSETP2.GE.AND P0, P1, R2, RZ.H0_H0, PT ;  /* 0x200000ff02007234 */ /* 0x000fc60003906000 */
[----:B------:R-:W-:Y:S02]  /*0140*/  HFMA2 R3, |R2|, R3.H1_H1, 1, 1 ;  /* 0x3c003c0002037431 */ /* 0x000fe40000060203 */
[--C-:B------:R-:W-:Y:S02]  /*0150*/  HADD2.F32 R6, -RZ, -R5.reuse.H0_H0 ;  /* 0xa0000005ff067230 */ /* 0x100fe40000004100 */
[----:B------:R-:W-:Y:S02]  /*0160*/  HADD2.F32 R5, -RZ, -R5.H1_H1 ;  /* 0xb0000005ff057230 */ /* 0x000fe40000004100 */
[--C-:B------:R-:W-:Y:S02]  /*0170*/  HADD2.F32 R4, -RZ, R3.reuse.H0_H0 ;  /* 0x20000003ff047230 */ /* 0x100fe40000004100 */
[----:B------:R-:W-:Y:S01]  /*0180*/  FMUL R6, R6, 1.4426950216293334961 ;  /* 0x3fb8aa3b06067820 */ /* 0x000fe20000400000 */
[----:B------:R-:W-:Y:S01]  /*0190*/  FMUL R7, R5, 1.4426950216293334961 ;  /* 0x3fb8aa3b05077820 */ /* 0x000fe20000400000 */
[----:B------:R-:W-:-:S02]  /*01a0*/  HADD2.F32 R5, -RZ, R3.H1_H1 ;  /* 0x30000003ff057230 */ /* 0x000fc40000004100 */
[----:B------:R-:W-:Y:S01]  /*01b0*/  MUFU.RCP R4, R4 ;  /* 0x0000000400047308 */ /* 0x000fe20000001000 */
[----:B------:R-:W-:Y:S01]  /*01c0*/  FSETP.GEU.AND P2, PT, R6, -126, PT ;  /* 0xc2fc00000600780b */ /* 0x000fe20003f4e000 */
[----:B------:R-:W0:Y:S01]  /*01d0*/  LDC.64 R2, c[0x0][0x388] ;  /* 0x0000e200ff027b82 */ /* 0x000e220000000a00 */
[----:B------:R-:W-:-:S05]  /*01e0*/  FSETP.GEU.AND P3, PT, R7, -126, PT ;  /* 0xc2fc00000700780b */ /* 0x000fca0003f6e000 */
[----:B------:R-:W1:Y:S06]  /*01f0*/  MUFU.RCP R5, R5 ;  /* 0x0000000500057308 */ /* 0x000e6c0000001000 */
[----:B------:R-:W-:Y:S02]  /*0200*/  @!P2 FMUL R6, R6, 0.5 ;  /* 0x3f0000000606a820 */ /* 0x000fe40000400000 */
[----:B------:R-:W-:-:S04]  /*0210*/  @!P3 FMUL R7, R7, 0.5 ;  /* 0x3f0000000707b820 */ /* 0x000fc80000400000 */
[----:B------:R-:W2:Y:S01]  /*0220*/  MUFU.EX2 R6, R6 ;  /* 0x0000000600067308 */ /* 0x000ea20000000800 */
[----:B-1----:R-:W-:Y:S01]  /*0230*/  F2FP.F16.F32.PACK_AB R10, R5, R4 ;  /* 0x00000004050a723e */ /* 0x002fe200000000ff */
[----:B------:R-:W-:Y:S02]  /*0240*/  @P0 HADD2 R5, -RZ.H0_H0, 1, 1 ;  /* 0x3c003c00ff050430 */ /* 0x000fe40000000900 */
[----:B0-----:R-:W-:-:S04]  /*0250*/  IMAD.WIDE R2, R0, 0x4, R2 ;  /* 0x0000000400027825 */ /* 0x001fc800078e0202 */
[----:B------:R-:W0:Y:S01]  /*0260*/  MUFU.EX2 R9, R7 ;  /* 0x0000000700097308 */ /* 0x000e220000000800 */
[----:B------:R-:W-:Y:S02]  /*0270*/  @!P0 HADD2 R5, -RZ.H0_H0, -1, -1 ;  /* 0xbc00bc00ff058430 */ /* 0x000fe40000000900 */
[----:B------:R-:W-:Y:S02]  /*0280*/  HFMA2 R4, R10, R8.H1_H1, -1.453125, -1.453125 ;  /* 0xbdd0bdd00a047431 */ /* 0x000fe40000060008 */
[----:B------:R-:W-:Y:S02]  /*0290*/  @P1 HADD2 R8, -RZ.H0_H0, 1, 1 ;  /* 0x3c003c00ff081430 */ /* 0x000fe40000000900 */
[----:B------:R-:W-:Y:S02]  /*02a0*/  @!P1 HADD2 R8, -RZ.H0_H0, -1, -1 ;  /* 0xbc00bc00ff089430 */ /* 0x000fe40000000900 */
[-C--:B------:R-:W-:Y:S02]  /*02b0*/  HFMA2 R4, R4, R10.reuse, 1.421875, 1.421875 ;  /* 0x3db03db004047431 */ /* 0x080fe4000000000a */
[----:B--2---:R-:W-:Y:S01]  /*02c0*/  @!P2 FMUL R6, R6, R6 ;  /* 0x000000060606a220 */ /* 0x004fe20000400000 */
[----:B------:R-:W-:Y:S01]  /*02d0*/  PRMT R5, R5, 0x5410, R8 ;  /* 0x0000541005057816 */ /* 0x000fe20000000008 */
[----:B0-----:R-:W-:Y:S01]  /*02e0*/  @!P3 FMUL R9, R9, R9 ;  /* 0x000000090909b220 */ /* 0x001fe20000400000 */
[----:B------:R-:W-:-:S04]  /*02f0*/  HFMA2 R4, R4, R10, -0.284423828125, -0.284423828125 ;  /* 0xb48db48d04047431 */ /* 0x000fc8000000000a */
[----:B------:R-:W-:Y:S01]  /*0300*/  F2FP.F16.F32.PACK_AB R6, R9, R6 ;  /* 0x000000060906723e */ /* 0x000fe200000000ff */
[----:B------:R-:W-:-:S04]  /*0310*/  HFMA2 R4, R4, R10, 0.2548828125, 0.2548828125 ;  /* 0x3414341404047431 */ /* 0x000fc8000000000a */
[----:B------:R-:W-:-:S04]  /*0320*/  HMUL2 R4, R4, R10 ;  /* 0x0000000a04047232 */ /* 0x000fc80000000000 */
[----:B------:R-:W-:-:S04]  /*0330*/  HFMA2 R4, R4, -R6, 1, 1 ;  /* 0x3c003c0004047431 */ /* 0x000fc80000100006 */
[----:B------:R-:W-:-:S05]  /*0340*/  HFMA2 R5, R4, R5, -RZ ;  /* 0x0000000504057231 */ /* 0x000fca00001000ff */
[----:B------:R-:W-:Y:S01]  /*0350*/  STG.E desc[UR4][R2.64], R5 ;  /* 0x0000000502007986 */ /* 0x000fe2000c101904 */
[----:B------:R-:W-:Y:S05]  /*0360*/  EXIT ;  /* 0x000000000000794d */ /* 0x000fea0003800000 */
.L_x_0:
[----:B------:R-:W-:-:S13]  /*0370*/  ISETP.GE.AND P0, PT, R2, UR6, PT ;  /* 0x0000000602007c0c */ /* 0x000fda000bf06270 */
[----:B------:R-:W-:Y:S05]  /*0380*/  @P0 EXIT ;  /* 0x000000000000094d */ /* 0x000fea0003800000 */
[----:B------:R-:W0:Y:S02]  /*0390*/  LDC.64 R4, c[0x0][0x380] ;  /* 0x0000e000ff047b82 */ /* 0x000e240000000a00 */
[----:B0-----:R-:W-:-:S05]  /*03a0*/  IMAD.WIDE R4, R2, 0x2, R4 ;  /* 0x0000000202047825 */ /* 0x001fca00078e0204 */
[----:B------:R0:W2:Y:S01]  /*03b0*/  LDG.E.U16 R0, desc[UR4][R4.64] ;  /* 0x0000000404007981 */ /* 0x0000a2000c1e1500 */
[----:B------:R-:W-:Y:S01]  /*03c0*/  MOV R6, 0x353e ;  /* 0x0000353e00067802 */ /* 0x000fe20000000f00 */
[----:B------:R-:W-:Y:S01]  /*03d0*/  HFMA2 R7, -RZ, RZ, 0, 1.0615234375 ;  /* 0x00003c3fff077431 */ /* 0x000fe200000001ff */
[----:B0-----:R-:W0:Y:S04]  /*03e0*/  LDC.64 R4, c[0x0][0x388] ;  /* 0x0000e200ff047b82 */ /* 0x001e280000000a00 */
[----:B------:R-:W-:Y:S01]  /*03f0*/  PRMT R7, R7, 0x5410, R7 ;  /* 0x0000541007077816 */ /* 0x000fe20000000007 */
[C---:B--2---:R-:W-:Y:S01]  /*0400*/  HMUL2 R3, R0.reuse.H0_H0, R0.H0_H0 ;  /* 0x2000000000037232 */ /* 0x044fe20000000800 */
[----:B------:R-:W-:-:S04]  /*0410*/  HSETP2.GE.AND P0, PT, R0.H0_H0, RZ.H0_H0, PT ;  /* 0x200000ff00007234 */ /* 0x000fc80003f06800 */
[----:B------:R-:W-:-:S05]  /*0420*/  PRMT R3, R3, 0x5410, R6 ;  /* 0x0000541003037816 */ /* 0x000fca0000000006 */
[----:B------:R-:W-:Y:S02]  /*0430*/  HADD2.F32 R6, -RZ, -R3.H0_H0 ;  /* 0xa0000003ff067230 */ /* 0x000fe40000004100 */
[----:B------:R-:W-:Y:S02]  /*0440*/  HFMA2 R3, |R0|.H0_H0, R3.H1_H1, 1, 1 ;  /* 0x3c003c0000037431 */ /* 0x000fe40000060a03 */
[----:B------:R-:W-:Y:S02]  /*0450*/  HADD2 R0, -RZ.H0_H0, 1, 1 ;  /* 0x3c003c00ff007430 */ /* 0x000fe40000000900 */
[----:B------:R-:W-:Y:S01]  /*0460*/  FMUL R8, R6, 1.4426950216293334961 ;  /* 0x3fb8aa3b06087820 */ /* 0x000fe20000400000 */
[----:B------:R-:W-:Y:S02]  /*0470*/  HADD2.F32 R3, -RZ, R3.H0_H0 ;  /* 0x20000003ff037230 */ /* 0x000fe40000004100 */
[----:B------:R-:W-:Y:S02]  /*0480*/  @!P0 HADD2 R0, -RZ.H0_H0, -1, -1 ;  /* 0xbc00bc00ff008430 */ /* 0x000fe40000000900 */
[----:B------:R-:W-:-:S02]  /*0490*/  FSETP.GEU.AND P1, PT, R8, -126, PT ;  /* 0xc2fc00000800780b */ /* 0x000fc40003f2e000 */
[----:B------:R-:W1:Y:S11]  /*04a0*/  MUFU.RCP R3, R3 ;  /* 0x0000000300037308 */ /* 0x000e760000001000 */
[----:B------:R-:W-:-:S04]  /*04b0*/  @!P1 FMUL R8, R8, 0.5 ;  /* 0x3f00000008089820 */ /* 0x000fc80000400000 */
[----:B------:R-:W2:Y:S01]  /*04c0*/  MUFU.EX2 R9, R8 ;  /* 0x0000000800097308 */ /* 0x000ea20000000800 */
[----:B-1----:R-:W-:-:S05]  /*04d0*/  F2FP.F16.F32.PACK_AB R6, RZ, R3 ;  /* 0x00000003ff06723e */ /* 0x002fca00000000ff */
[----:B------:R-:W-:-:S04]  /*04e0*/  HFMA2 R7, R6.H0_H0, R7.H1_H1, -1.453125, -1.453125 ;  /* 0xbdd0bdd006077431 */ /* 0x000fc80000060807 */
[----:B------:R-:W-:-:S04]  /*04f0*/  HFMA2 R7, R7.H0_H0, R6.H0_H0, 1.421875, 1.421875 ;  /* 0x3db03db007077431 */ /* 0x000fc80000040806 */
[-C--:B------:R-:W-:Y:S02]  /*0500*/  HFMA2 R7, R7.H0_H0, R6.reuse.H0_H0, -0.284423828125, -0.284423828125 ;  /* 0xb48db48d07077431 */ /* 0x080fe40000040806 */
[----:B--2---:R-:W-:Y:S02]  /*0510*/  @!P1 FMUL R9, R9, R9 ;  /* 0x0000000909099220 */ /* 0x004fe40000400000 */
[----:B------:R-:W-:-:S03]  /*0520*/  HFMA2 R3, R7.H0_H0, R6.H0_H0, 0.2548828125, 0.2548828125 ;  /* 0x3414341407037431 */ /* 0x000fc60000040806 */
[----:B------:R-:W-:Y:S01]  /*0530*/  F2FP.F16.F32.PACK_AB R9, RZ, R9 ;  /* 0x00000009ff09723e */ /* 0x000fe200000000ff */
[----:B------:R-:W-:-:S04]  /*0540*/  HMUL2 R3, R3.H0_H0, R6.H0_H0 ;  /* 0x2000000603037232 */ /* 0x000fc80000000800 */
[----:B------:R-:W-:-:S04]  /*0550*/  HFMA2 R3, R3.H0_H0, -R9.H0_H0, 1, 1 ;  /* 0x3c003c0003037431 */ /* 0x000fc80000140809 */
[----:B------:R-:W-:Y:S02]  /*0560*/  HMUL2 R0, R3.H0_H0, R0.H0_H0 ;  /* 0x2000000003007232 */ /* 0x000fe40000000800 */
[----:B0-----:R-:W-:-:S05]  /*0570*/  IMAD.WIDE R2, R2, 0x2, R4 ;  /* 0x0000000202027825 */ /* 0x001fca00078e0204 */
[----:B------:R-:W-:Y:S01]  /*0580*/  STG.E.U16 desc[UR4][R2.64], R0 ;  /* 0x0000000002007986 */ /* 0x000fe2000c101504 */
[----:B------:R-:W-:Y:S05]  /*0590*/  EXIT ;  /* 0x000000000000794d */ /* 0x000fea0003800000 */
.L_x_1:
[----:B------:R-:W-:-:S00]  /*05a0*/  BRA `(.L_x_1) ;  /* 0xfffffffc00fc7947 */ /* 0x000fc0000383ffff */
[----:B------:R-:W-:-:S00]  /*05b0*/  NOP ;  /* 0x0000000000007918 */ /* 0x000fc00000000000 */
        /* <DEDUP_REMOVED lines=12> */
.L_x_2:


//--------------------- .nv.shared.reserved.0     --------------------------
	.section	.nv.shared.reserved.0,"aw",@nobits
	.weak		__nv_reservedSMEM_offset_0_alias
	.size		__nv_reservedSMEM_offset_0_alias, 0, 64
	.other		__nv_reservedSMEM_offset_0_alias,@"STO_CUDA_RESERVED_SHARED STV_DEFAULT"
__nv_reservedSMEM_offset_0_alias:
	.zero		0
	.zero		64


//--------------------- .nv.constant0._Z15erf_kernel_fp16PK6__halfPS_i --------------------------
	.section	.nv.constant0._Z15erf_kernel_fp16PK6__halfPS_i,"a",@progbits
	.sectionflags	@""
	.align	4
.nv.constant0._Z15erf_kernel_fp16PK6__halfPS_i:
	.zero		916


//--------------------- SYMBOLS --------------------------

	.type		.nv.reservedSmem.offset0,@object
	.size		.nv.reservedSmem.offset0,0x4
